//
// Generated by NVIDIA NVVM Compiler
//
// Compiler Build ID: CL-36424714
// Cuda compilation tools, release 13.0, V13.0.88
// Based on NVVM 20.0.0
//

.version 9.0
.target sm_100
.address_size 64

	// .globl	_Z12mandelKernelffffPiiii

.visible .entry _Z12mandelKernelffffPiiii(
	.param .f32 _Z12mandelKernelffffPiiii_param_0,
	.param .f32 _Z12mandelKernelffffPiiii_param_1,
	.param .f32 _Z12mandelKernelffffPiiii_param_2,
	.param .f32 _Z12mandelKernelffffPiiii_param_3,
	.param .u64 .ptr .align 1 _Z12mandelKernelffffPiiii_param_4,
	.param .u32 _Z12mandelKernelffffPiiii_param_5,
	.param .u32 _Z12mandelKernelffffPiiii_param_6,
	.param .u32 _Z12mandelKernelffffPiiii_param_7
)
{
	.reg .pred 	%p<7>;
	.reg .b32 	%r<22>;
	.reg .b32 	%f<26>;
	.reg .b64 	%rd<5>;

	ld.param.f32 	%f9, [_Z12mandelKernelffffPiiii_param_0];
	ld.param.f32 	%f10, [_Z12mandelKernelffffPiiii_param_1];
	ld.param.f32 	%f11, [_Z12mandelKernelffffPiiii_param_2];
	ld.param.f32 	%f12, [_Z12mandelKernelffffPiiii_param_3];
	ld.param.u64 	%rd1, [_Z12mandelKernelffffPiiii_param_4];
	ld.param.u32 	%r7, [_Z12mandelKernelffffPiiii_param_5];
	ld.param.u32 	%r10, [_Z12mandelKernelffffPiiii_param_6];
	ld.param.u32 	%r9, [_Z12mandelKernelffffPiiii_param_7];
	mov.u32 	%r11, %ctaid.x;
	mov.u32 	%r12, %ntid.x;
	mov.u32 	%r13, %tid.x;
	mad.lo.s32 	%r1, %r11, %r12, %r13;
	mov.u32 	%r14, %ctaid.y;
	mov.u32 	%r15, %ntid.y;
	mov.u32 	%r16, %tid.y;
	mad.lo.s32 	%r17, %r14, %r15, %r16;
	setp.ge.s32 	%p1, %r1, %r7;
	setp.ge.s32 	%p2, %r17, %r10;
	or.pred  	%p3, %p1, %p2;
	@%p3 bra 	$L__BB0_6;
	sub.f32 	%f13, %f9, %f11;
	cvt.rn.f32.s32 	%f14, %r7;
	div.rn.f32 	%f15, %f13, %f14;
	sub.f32 	%f16, %f10, %f12;
	cvt.rn.f32.u32 	%f17, %r10;
	div.rn.f32 	%f18, %f16, %f17;
	cvt.rn.f32.s32 	%f19, %r1;
	fma.rn.f32 	%f1, %f15, %f19, %f11;
	cvt.rn.f32.u32 	%f20, %r17;
	fma.rn.f32 	%f2, %f18, %f20, %f12;
	mad.lo.s32 	%r3, %r7, %r17, %r1;
	setp.lt.s32 	%p4, %r9, 1;
	mov.b32 	%r21, 0;
	@%p4 bra 	$L__BB0_5;
	mov.b32 	%r20, 0;
	mov.f32 	%f24, %f2;
	mov.f32 	%f25, %f1;
$L__BB0_3:
	mul.f32 	%f5, %f25, %f25;
	mul.f32 	%f6, %f24, %f24;
	add.f32 	%f21, %f5, %f6;
	setp.gt.f32 	%p5, %f21, 0f40800000;
	mov.u32 	%r21, %r20;
	@%p5 bra 	$L__BB0_5;
	sub.f32 	%f22, %f5, %f6;
	add.f32 	%f23, %f25, %f25;
	add.f32 	%f25, %f1, %f22;
	fma.rn.f32 	%f24, %f23, %f24, %f2;
	add.s32 	%r20, %r20, 1;
	setp.ne.s32 	%p6, %r20, %r9;
	mov.u32 	%r21, %r9;
	@%p6 bra 	$L__BB0_3;
$L__BB0_5:
	cvta.to.global.u64 	%rd2, %rd1;
	mul.wide.s32 	%rd3, %r3, 4;
	add.s64 	%rd4, %rd2, %rd3;
	st.global.u32 	[%rd4], %r21;
$L__BB0_6:
	ret;

}


// ===== COMPILED SASS (sm_100) =====

	.target	sm_100

	.elftype	@"ET_EXEC"


//--------------------- .note.nv.tkinfo           --------------------------
	.section	.note.nv.tkinfo,"",@"SHT_NOTE"
	.sectionflags	@"SHF_NOTE_NV_TKINFO"
	.tkinfo
        /*0018*/ 	.word	0x00000002
        /*0030*/ 	.string	""
        /*0030*/ 	.string	"ptxas"
        /*0030*/ 	.string	"Cuda compilation tools, release 13.0, V13.0.88"
        /*0030*/ 	.string	"Build cuda_13.0.r13.0/compiler.36424714_0"
        /*0030*/ 	.string	"-arch sm_100 -m 64 "



//--------------------- .note.nv.cuinfo           --------------------------
	.section	.note.nv.cuinfo,"",@"SHT_NOTE"
	.sectionflags	@"SHF_NOTE_NV_CUINFO"
        /*0018*/ 	.short	0x0002
        /*001a*/ 	.short	0x0064
        /*001c*/ 	.short	0x0082
	.zero		2


//--------------------- .nv.info                  --------------------------
	.section	.nv.info,"",@"SHT_CUDA_INFO"
	.align	4


	//----- nvinfo : EIATTR_REGCOUNT
	.align		4
        /*0000*/ 	.byte	0x04, 0x2f
        /*0002*/ 	.short	(.L_1 - .L_0)
	.align		4
.L_0:
        /*0004*/ 	.word	index@(_Z12mandelKernelffffPiiii)
        /*0008*/ 	.word	0x00000011


	//----- nvinfo : EIATTR_FRAME_SIZE
	.align		4
.L_1:
        /*000c*/ 	.byte	0x04, 0x11
        /*000e*/ 	.short	(.L_3 - .L_2)
	.align		4
.L_2:
        /*0010*/ 	.word	index@($__internal_0_$__cuda_sm3x_div_rn_noftz_f32_slowpath)
        /*0014*/ 	.word	0x00000000


	//----- nvinfo : EIATTR_FRAME_SIZE
	.align		4
.L_3:
        /*0018*/ 	.byte	0x04, 0x11
        /*001a*/ 	.short	(.L_5 - .L_4)
	.align		4
.L_4:
        /*001c*/ 	.word	index@(_Z12mandelKernelffffPiiii)
        /*0020*/ 	.word	0x00000000


	//----- nvinfo : EIATTR_MIN_STACK_SIZE
	.align		4
.L_5:
        /*0024*/ 	.byte	0x04, 0x12
        /*0026*/ 	.short	(.L_7 - .L_6)
	.align		4
.L_6:
        /*0028*/ 	.word	index@(_Z12mandelKernelffffPiiii)
        /*002c*/ 	.word	0x00000000
.L_7:


//--------------------- .nv.compat                --------------------------
	.section	.nv.compat,"",@"SHT_CUDA_COMPAT_INFO"
	.align	4
        /*0000*/ 	.byte	0x02, 0x09, 0x00, 0x00, 0x02, 0x02, 0x01, 0x00, 0x02, 0x05, 0x05, 0x00, 0x03, 0x07, 0x01, 0x01
        /*0010*/ 	.byte	0x02, 0x03, 0x00, 0x00, 0x02, 0x06, 0x01, 0x00, 0x04, 0x0b, 0x08, 0x00, 0x01, 0x00, 0x00, 0x00
        /*0020*/ 	.byte	0x00, 0x00, 0x00, 0x00


//--------------------- .nv.info._Z12mandelKernelffffPiiii --------------------------
	.section	.nv.info._Z12mandelKernelffffPiiii,"",@"SHT_CUDA_INFO"
	.sectionflags	@""
	.align	4


	//----- nvinfo : EIATTR_CUDA_API_VERSION
	.align		4
        /*0000*/ 	.byte	0x04, 0x37
        /*0002*/ 	.short	(.L_9 - .L_8)
.L_8:
        /*0004*/ 	.word	0x00000082


	//----- nvinfo : EIATTR_KPARAM_INFO
	.align		4
.L_9:
        /*0008*/ 	.byte	0x04, 0x17
        /*000a*/ 	.short	(.L_11 - .L_10)
.L_10:
        /*000c*/ 	.word	0x00000000
        /*0010*/ 	.short	0x0007
        /*0012*/ 	.short	0x0020
        /*0014*/ 	.byte	0x00, 0xf0, 0x11, 0x00


	//----- nvinfo : EIATTR_KPARAM_INFO
	.align		4
.L_11:
        /*0018*/ 	.byte	0x04, 0x17
        /*001a*/ 	.short	(.L_13 - .L_12)
.L_12:
        /*001c*/ 	.word	0x00000000
        /*0020*/ 	.short	0x0006
        /*0022*/ 	.short	0x001c
        /*0024*/ 	.byte	0x00, 0xf0, 0x11, 0x00


	//----- nvinfo : EIATTR_KPARAM_INFO
	.align		4
.L_13:
        /*0028*/ 	.byte	0x04, 0x17
        /*002a*/ 	.short	(.L_15 - .L_14)
.L_14:
        /*002c*/ 	.word	0x00000000
        /*0030*/ 	.short	0x0005
        /*0032*/ 	.short	0x0018
        /*0034*/ 	.byte	0x00, 0xf0, 0x11, 0x00


	//----- nvinfo : EIATTR_KPARAM_INFO
	.align		4
.L_15:
        /*0038*/ 	.byte	0x04, 0x17
        /*003a*/ 	.short	(.L_17 - .L_16)
.L_16:
        /*003c*/ 	.word	0x00000000
        /*0040*/ 	.short	0x0004
        /*0042*/ 	.short	0x0010
        /*0044*/ 	.byte	0x00, 0xf5, 0x21, 0x00


	//----- nvinfo : EIATTR_KPARAM_INFO
	.align		4
.L_17:
        /*0048*/ 	.byte	0x04, 0x17
        /*004a*/ 	.short	(.L_19 - .L_18)
.L_18:
        /*004c*/ 	.word	0x00000000
        /*0050*/ 	.short	0x0003
        /*0052*/ 	.short	0x000c
        /*0054*/ 	.byte	0x00, 0xf0, 0x11, 0x00


	//----- nvinfo : EIATTR_KPARAM_INFO
	.align		4
.L_19:
        /*0058*/ 	.byte	0x04, 0x17
        /*005a*/ 	.short	(.L_21 - .L_20)
.L_20:
        /*005c*/ 	.word	0x00000000
        /*0060*/ 	.short	0x0002
        /*0062*/ 	.short	0x0008
        /*0064*/ 	.byte	0x00, 0xf0, 0x11, 0x00


	//----- nvinfo : EIATTR_KPARAM_INFO
	.align		4
.L_21:
        /*0068*/ 	.byte	0x04, 0x17
        /*006a*/ 	.short	(.L_23 - .L_22)
.L_22:
        /*006c*/ 	.word	0x00000000
        /*0070*/ 	.short	0x0001
        /*0072*/ 	.short	0x0004
        /*0074*/ 	.byte	0x00, 0xf0, 0x11, 0x00


	//----- nvinfo : EIATTR_KPARAM_INFO
	.align		4
.L_23:
        /*0078*/ 	.byte	0x04, 0x17
        /*007a*/ 	.short	(.L_25 - .L_24)
.L_24:
        /*007c*/ 	.word	0x00000000
        /*0080*/ 	.short	0x0000
        /*0082*/ 	.short	0x0000
        /*0084*/ 	.byte	0x00, 0xf0, 0x11, 0x00


	//----- nvinfo : EIATTR_SPARSE_MMA_MASK
	.align		4
.L_25:
        /*0088*/ 	.byte	0x03, 0x50
        /*008a*/ 	.short	0x0000


	//----- nvinfo : EIATTR_MAXREG_COUNT
	.align		4
        /*008c*/ 	.byte	0x03, 0x1b
        /*008e*/ 	.short	0x00ff


	//----- nvinfo : EIATTR_MERCURY_ISA_VERSION
	.align		4
        /*0090*/ 	.byte	0x03, 0x5f
        /*0092*/ 	.short	0x0101


	//----- nvinfo : EIATTR_VRC_CTA_INIT_COUNT
	.align		4
        /*0094*/ 	.byte	0x02, 0x4a
	.zero		1
	.zero		1


	//----- nvinfo : EIATTR_EXIT_INSTR_OFFSETS
	.align		4
        /*0098*/ 	.byte	0x04, 0x1c
        /*009a*/ 	.short	(.L_27 - .L_26)


	//   ....[0]....
.L_26:
        /*009c*/ 	.word	0x000000c0


	//   ....[1]....
        /*00a0*/ 	.word	0x000004f0


	//----- nvinfo : EIATTR_CRS_STACK_SIZE
	.align		4
.L_27:
        /*00a4*/ 	.byte	0x04, 0x1e
        /*00a6*/ 	.short	(.L_29 - .L_28)
.L_28:
        /*00a8*/ 	.word	0x00000000


	//----- nvinfo : EIATTR_CBANK_PARAM_SIZE
	.align		4
.L_29:
        /*00ac*/ 	.byte	0x03, 0x19
        /*00ae*/ 	.short	0x0024


	//----- nvinfo : EIATTR_PARAM_CBANK
	.align		4
        /*00b0*/ 	.byte	0x04, 0x0a
        /*00b2*/ 	.short	(.L_31 - .L_30)
	.align		4
.L_30:
        /*00b4*/ 	.word	index@(.nv.constant0._Z12mandelKernelffffPiiii)
        /*00b8*/ 	.short	0x0380
        /*00ba*/ 	.short	0x0024


	//----- nvinfo : EIATTR_SW_WAR
	.align		4
.L_31:
        /*00bc*/ 	.byte	0x04, 0x36
        /*00be*/ 	.short	(.L_33 - .L_32)
.L_32:
        /*00c0*/ 	.word	0x00000008
.L_33:


//--------------------- .nv.callgraph             --------------------------
	.section	.nv.callgraph,"",@"SHT_CUDA_CALLGRAPH"
	.align	4
	.sectionentsize	8
	.align		4
        /*0000*/ 	.word	0x00000000
	.align		4
        /*0004*/ 	.word	0xffffffff
	.align		4
        /*0008*/ 	.word	0x00000000
	.align		4
        /*000c*/ 	.word	0xfffffffe
	.align		4
        /*0010*/ 	.word	0x00000000
	.align		4
        /*0014*/ 	.word	0xfffffffd
	.align		4
        /*0018*/ 	.word	0x00000000
	.align		4
        /*001c*/ 	.word	0xfffffffc


//--------------------- .text._Z12mandelKernelffffPiiii --------------------------
	.section	.text._Z12mandelKernelffffPiiii,"ax",@progbits
	.align	128
        .global         _Z12mandelKernelffffPiiii
        .type           _Z12mandelKernelffffPiiii,@function
        .size           _Z12mandelKernelffffPiiii,(.L_x_14 - _Z12mandelKernelffffPiiii)
        .other          _Z12mandelKernelffffPiiii,@"STO_CUDA_ENTRY STV_DEFAULT"
_Z12mandelKernelffffPiiii:
.text._Z12mandelKernelffffPiiii:
[----:B------:R-:W-:Y:S01]  /*0000*/  LDC R1, c[0x0][0x37c] ;  /* 0x0000df00ff017b82 */ /* 0x000fe20000000800 */
[----:B------:R-:W0:Y:S07]  /*0010*/  S2R R0, SR_TID.Y ;  /* 0x0000000000007919 */ /* 0x000e2e0000002200 */
[----:B------:R-:W1:Y:S01]  /*0020*/  LDC R2, c[0x0][0x360] ;  /* 0x0000d800ff027b82 */ /* 0x000e620000000800 */
[----:B------:R-:W2:Y:S01]  /*0030*/  LDCU.64 UR6, c[0x0][0x398] ;  /* 0x00007300ff0677ac */ /* 0x000ea20008000a00 */
[----:B------:R-:W1:Y:S06]  /*0040*/  S2R R3, SR_TID.X ;  /* 0x0000000000037919 */ /* 0x000e6c0000002100 */
[----:B------:R-:W0:Y:S08]  /*0050*/  S2UR UR5, SR_CTAID.Y ;  /* 0x00000000000579c3 */ /* 0x000e300000002600 */
[----:B------:R-:W0:Y:S08]  /*0060*/  LDC R5, c[0x0][0x364] ;  /* 0x0000d900ff057b82 */ /* 0x000e300000000800 */
[----:B------:R-:W1:Y:S01]  /*0070*/  S2UR UR4, SR_CTAID.X ;  /* 0x00000000000479c3 */ /* 0x000e620000002500 */
[----:B0-----:R-:W-:-:S05]  /*0080*/  IMAD R5, R5, UR5, R0 ;  /* 0x0000000505057c24 */ /* 0x001fca000f8e0200 */
[----:B--2---:R-:W-:Y:S01]  /*0090*/  ISETP.GE.AND P0, PT, R5, UR7, PT ;  /* 0x0000000705007c0c */ /* 0x004fe2000bf06270 */
[----:B-1----:R-:W-:-:S05]  /*00a0*/  IMAD R2, R2, UR4, R3 ;  /* 0x0000000402027c24 */ /* 0x002fca000f8e0203 */
[----:B------:R-:W-:-:S13]  /*00b0*/  ISETP.GE.OR P0, PT, R2, UR6, P0 ;  /* 0x0000000602007c0c */ /* 0x000fda0008706670 */
[----:B------:R-:W-:Y:S05]  /*00c0*/  @P0 EXIT ;  /* 0x000000000000094d */ /* 0x000fea0003800000 */
[----:B------:R-:W0:Y:S01]  /*00d0*/  LDC R0, c[0x0][0x388] ;  /* 0x0000e200ff007b82 */ /* 0x000e220000000800 */
[----:B------:R-:W0:Y:S01]  /*00e0*/  LDCU UR4, c[0x0][0x380] ;  /* 0x00007000ff0477ac */ /* 0x000e220008000800 */
[----:B------:R-:W-:-:S04]  /*00f0*/  I2FP.F32.S32 R3, UR6 ;  /* 0x0000000600037c45 */ /* 0x000fc80008201400 */
[----:B------:R-:W1:Y:S02]  /*0100*/  MUFU.RCP R4, R3 ;  /* 0x0000000300047308 */ /* 0x000e640000001000 */
[----:B-1----:R-:W-:Y:S01]  /*0110*/  FFMA R7, -R3, R4, 1 ;  /* 0x3f80000003077423 */ /* 0x002fe20000000104 */
[----:B0-----:R-:W-:-:S03]  /*0120*/  FADD R0, -R0, UR4 ;  /* 0x0000000400007e21 */ /* 0x001fc60008000100 */
[----:B------:R-:W-:Y:S02]  /*0130*/  FFMA R7, R4, R7, R4 ;  /* 0x0000000704077223 */ /* 0x000fe40000000004 */
[----:B------:R-:W0:Y:S02]  /*0140*/  FCHK P0, R0, R3 ;  /* 0x0000000300007302 */ /* 0x000e240000000000 */
[----:B------:R-:W-:-:S04]  /*0150*/  FFMA R4, R0, R7, RZ ;  /* 0x0000000700047223 */ /* 0x000fc800000000ff */
[----:B------:R-:W-:-:S04]  /*0160*/  FFMA R6, -R3, R4, R0 ;  /* 0x0000000403067223 */ /* 0x000fc80000000100 */
[----:B------:R-:W-:Y:S01]  /*0170*/  FFMA R4, R7, R6, R4 ;  /* 0x0000000607047223 */ /* 0x000fe20000000004 */
[----:B0-----:R-:W-:Y:S06]  /*0180*/  @!P0 BRA `(.L_x_0) ;  /* 0x00000000000c8947 */ /* 0x001fec0003800000 */
[----:B------:R-:W-:-:S07]  /*0190*/  MOV R6, 0x1b0 ;  /* 0x000001b000067802 */ /* 0x000fce0000000f00 */
[----:B------:R-:W-:Y:S05]  /*01a0*/  CALL.REL.NOINC `($__internal_0_$__cuda_sm3x_div_rn_noftz_f32_slowpath) ;  /* 0x0000000000d47944 */ /* 0x000fea0003c00000 */
[----:B------:R-:W-:-:S07]  /*01b0*/  IMAD.MOV.U32 R4, RZ, RZ, R0 ;  /* 0x000000ffff047224 */ /* 0x000fce00078e0000 */
.L_x_0:
[----:B------:R-:W0:Y:S01]  /*01c0*/  LDCU UR4, c[0x0][0x39c] ;  /* 0x00007380ff0477ac */ /* 0x000e220008000800 */
[----:B------:R-:W1:Y:S01]  /*01d0*/  LDC R0, c[0x0][0x38c] ;  /* 0x0000e300ff007b82 */ /* 0x000e620000000800 */
[----:B0-----:R-:W-:Y:S01]  /*01e0*/  I2FP.F32.U32 R3, UR4 ;  /* 0x0000000400037c45 */ /* 0x001fe20008201000 */
[----:B------:R-:W1:Y:S03]  /*01f0*/  LDCU UR4, c[0x0][0x384] ;  /* 0x00007080ff0477ac */ /* 0x000e660008000800 */
[----:B------:R-:W0:Y:S01]  /*0200*/  MUFU.RCP R6, R3 ;  /* 0x0000000300067308 */ /* 0x000e220000001000 */
[----:B-1----:R-:W-:Y:S01]  /*0210*/  FADD R0, -R0, UR4 ;  /* 0x0000000400007e21 */ /* 0x002fe20008000100 */
[----:B0-----:R-:W-:-:S06]  /*0220*/  FFMA R7, -R3, R6, 1 ;  /* 0x3f80000003077423 */ /* 0x001fcc0000000106 */
[----:B------:R-:W0:Y:S01]  /*0230*/  FCHK P0, R0, R3 ;  /* 0x0000000300007302 */ /* 0x000e220000000000 */
[----:B------:R-:W-:-:S04]  /*0240*/  FFMA R7, R6, R7, R6 ;  /* 0x0000000706077223 */ /* 0x000fc80000000006 */
[----:B------:R-:W-:-:S04]  /*0250*/  FFMA R6, R0, R7, RZ ;  /* 0x0000000700067223 */ /* 0x000fc800000000ff */
[----:B------:R-:W-:-:S04]  /*0260*/  FFMA R8, -R3, R6, R0 ;  /* 0x0000000603087223 */ /* 0x000fc80000000100 */
[----:B------:R-:W-:Y:S01]  /*0270*/  FFMA R6, R7, R8, R6 ;  /* 0x0000000807067223 */ /* 0x000fe20000000006 */
[----:B0-----:R-:W-:Y:S06]  /*0280*/  @!P0 BRA `(.L_x_1) ;  /* 0x00000000000c8947 */ /* 0x001fec0003800000 */
[----:B------:R-:W-:-:S07]  /*0290*/  MOV R6, 0x2b0 ;  /* 0x000002b000067802 */ /* 0x000fce0000000f00 */
[----:B------:R-:W-:Y:S05]  /*02a0*/  CALL.REL.NOINC `($__internal_0_$__cuda_sm3x_div_rn_noftz_f32_slowpath) ;  /* 0x0000000000947944 */ /* 0x000fea0003c00000 */
[----:B------:R-:W-:-:S07]  /*02b0*/  IMAD.MOV.U32 R6, RZ, RZ, R0 ;  /* 0x000000ffff067224 */ /* 0x000fce00078e0000 */
.L_x_1:
[----:B------:R-:W0:Y:S01]  /*02c0*/  LDCU UR6, c[0x0][0x3a0] ;  /* 0x00007400ff0677ac */ /* 0x000e220008000800 */
[----:B------:R-:W-:Y:S02]  /*02d0*/  I2FP.F32.U32 R7, R5 ;  /* 0x0000000500077245 */ /* 0x000fe40000201000 */
[----:B------:R-:W-:Y:S01]  /*02e0*/  I2FP.F32.S32 R3, R2 ;  /* 0x0000000200037245 */ /* 0x000fe20000201400 */
[----:B------:R-:W1:Y:S01]  /*02f0*/  LDCU.64 UR8, c[0x0][0x388] ;  /* 0x00007100ff0877ac */ /* 0x000e620008000a00 */
[----:B------:R-:W2:Y:S01]  /*0300*/  LDCU UR7, c[0x0][0x398] ;  /* 0x00007300ff0777ac */ /* 0x000ea20008000800 */
[----:B------:R-:W3:Y:S01]  /*0310*/  LDCU.64 UR4, c[0x0][0x358] ;  /* 0x00006b00ff0477ac */ /* 0x000ee20008000a00 */
[----:B0-----:R-:W-:Y:S01]  /*0320*/  UISETP.GE.AND UP0, UPT, UR6, 0x1, UPT ;  /* 0x000000010600788c */ /* 0x001fe2000bf06270 */
[----:B-1----:R-:W-:Y:S01]  /*0330*/  FFMA R6, R7, R6, UR9 ;  /* 0x0000000907067e23 */ /* 0x002fe20008000006 */
[----:B------:R-:W-:Y:S01]  /*0340*/  FFMA R9, R3, R4, UR8 ;  /* 0x0000000803097e23 */ /* 0x000fe20008000004 */
[----:B------:R-:W-:-:S02]  /*0350*/  IMAD.MOV.U32 R7, RZ, RZ, RZ ;  /* 0x000000ffff077224 */ /* 0x000fc400078e00ff */
[----:B--2---:R-:W-:-:S04]  /*0360*/  IMAD R5, R5, UR7, R2 ;  /* 0x0000000705057c24 */ /* 0x004fc8000f8e0202 */
[----:B---3--:R-:W-:Y:S05]  /*0370*/  BRA.U !UP0, `(.L_x_2) ;  /* 0x0000000108507547 */ /* 0x008fea000b800000 */
[----:B------:R-:W-:Y:S01]  /*0380*/  BSSY.RECONVERGENT B0, `(.L_x_2) ;  /* 0x0000013000007945 */ /* 0x000fe20003800200 */
[----:B------:R-:W-:Y:S01]  /*0390*/  IMAD.MOV.U32 R7, RZ, RZ, RZ ;  /* 0x000000ffff077224 */ /* 0x000fe200078e00ff */
[----:B------:R-:W0:Y:S01]  /*03a0*/  LDCU UR6, c[0x0][0x3a0] ;  /* 0x00007400ff0677ac */ /* 0x000e220008000800 */
[----:B------:R-:W-:Y:S02]  /*03b0*/  IMAD.MOV.U32 R0, RZ, RZ, R6 ;  /* 0x000000ffff007224 */ /* 0x000fe400078e0006 */
[----:B------:R-:W-:Y:S01]  /*03c0*/  IMAD.MOV.U32 R2, RZ, RZ, R9 ;  /* 0x000000ffff027224 */ /* 0x000fe200078e0009 */
[----:B------:R-:W1:Y:S06]  /*03d0*/  LDCU UR7, c[0x0][0x3a0] ;  /* 0x00007400ff0777ac */ /* 0x000e6c0008000800 */
.L_x_4:
[----:B------:R-:W-:Y:S01]  /*03e0*/  FMUL R4, R2, R2 ;  /* 0x0000000202047220 */ /* 0x000fe20000400000 */
[----:B------:R-:W-:-:S04]  /*03f0*/  FMUL R11, R0, R0 ;  /* 0x00000000000b7220 */ /* 0x000fc80000400000 */
[----:B------:R-:W-:-:S05]  /*0400*/  FADD R3, R4, R11 ;  /* 0x0000000b04037221 */ /* 0x000fca0000000000 */
[----:B------:R-:W-:-:S13]  /*0410*/  FSETP.GT.AND P0, PT, R3, 4, PT ;  /* 0x408000000300780b */ /* 0x000fda0003f04000 */
[----:B------:R-:W-:Y:S05]  /*0420*/  @P0 BRA `(.L_x_3) ;  /* 0x0000000000200947 */ /* 0x000fea0003800000 */
[----:B------:R-:W-:Y:S01]  /*0430*/  IADD3 R7, PT, PT, R7, 0x1, RZ ;  /* 0x0000000107077810 */ /* 0x000fe20007ffe0ff */
[----:B------:R-:W-:Y:S01]  /*0440*/  FADD R3, R2, R2 ;  /* 0x0000000202037221 */ /* 0x000fe20000000000 */
[----:B------:R-:W-:Y:S02]  /*0450*/  FADD R2, R4, -R11 ;  /* 0x8000000b04027221 */ /* 0x000fe40000000000 */
[----:B-1----:R-:W-:Y:S01]  /*0460*/  ISETP.NE.AND P0, PT, R7, UR7, PT ;  /* 0x0000000707007c0c */ /* 0x002fe2000bf05270 */
[----:B------:R-:W-:Y:S01]  /*0470*/  FFMA R0, R3, R0, R6 ;  /* 0x0000000003007223 */ /* 0x000fe20000000006 */
[----:B------:R-:W-:-:S11]  /*0480*/  FADD R2, R9, R2 ;  /* 0x0000000209027221 */ /* 0x000fd60000000000 */
[----:B------:R-:W-:Y:S05]  /*0490*/  @P0 BRA `(.L_x_4) ;  /* 0xfffffffc00d00947 */ /* 0x000fea000383ffff */
[----:B0-----:R-:W-:-:S07]  /*04a0*/  IMAD.U32 R7, RZ, RZ, UR6 ;  /* 0x00000006ff077e24 */ /* 0x001fce000f8e00ff */
.L_x_3:
[----:B01----:R-:W-:Y:S05]  /*04b0*/  BSYNC.RECONVERGENT B0 ;  /* 0x0000000000007941 */ /* 0x003fea0003800200 */
.L_x_2:
[----:B------:R-:W0:Y:S02]  /*04c0*/  LDC.64 R2, c[0x0][0x390] ;  /* 0x0000e400ff027b82 */ /* 0x000e240000000a00 */
[----:B0-----:R-:W-:-:S05]  /*04d0*/  IMAD.WIDE R2, R5, 0x4, R2 ;  /* 0x0000000405027825 */ /* 0x001fca00078e0202 */
[----:B------:R-:W-:Y:S01]  /*04e0*/  STG.E desc[UR4][R2.64], R7 ;  /* 0x0000000702007986 */ /* 0x000fe2000c101904 */
[----:B------:R-:W-:Y:S05]  /*04f0*/  EXIT ;  /* 0x000000000000794d */ /* 0x000fea0003800000 */
        .weak           $__internal_0_$__cuda_sm3x_div_rn_noftz_f32_slowpath
        .type           $__internal_0_$__cuda_sm3x_div_rn_noftz_f32_slowpath,@function
        .size           $__internal_0_$__cuda_sm3x_div_rn_noftz_f32_slowpath,(.L_x_14 - $__internal_0_$__cuda_sm3x_div_rn_noftz_f32_slowpath)
$__internal_0_$__cuda_sm3x_div_rn_noftz_f32_slowpath:
[----:B------:R-:W-:Y:S02]  /*0500*/  SHF.R.U32.HI R8, RZ, 0x17, R3 ;  /* 0x00000017ff087819 */ /* 0x000fe40000011603 */
[----:B------:R-:W-:Y:S02]  /*0510*/  SHF.R.U32.HI R7, RZ, 0x17, R0 ;  /* 0x00000017ff077819 */ /* 0x000fe40000011600 */
[----:B------:R-:W-:Y:S02]  /*0520*/  LOP3.LUT R12, R8, 0xff, RZ, 0xc0, !PT ;  /* 0x000000ff080c7812 */ /* 0x000fe400078ec0ff */
[----:B------:R-:W-:-:S03]  /*0530*/  LOP3.LUT R10, R7, 0xff, RZ, 0xc0, !PT ;  /* 0x000000ff070a7812 */ /* 0x000fc600078ec0ff */
[----:B------:R-:W-:Y:S02]  /*0540*/  VIADD R9, R12, 0xffffffff ;  /* 0xffffffff0c097836 */ /* 0x000fe40000000000 */
[----:B------:R-:W-:-:S03]  /*0550*/  VIADD R8, R10, 0xffffffff ;  /* 0xffffffff0a087836 */ /* 0x000fc60000000000 */
[----:B------:R-:W-:-:S04]  /*0560*/  ISETP.GT.U32.AND P0, PT, R9, 0xfd, PT ;  /* 0x000000fd0900780c */ /* 0x000fc80003f04070 */
[----:B------:R-:W-:-:S13]  /*0570*/  ISETP.GT.U32.OR P0, PT, R8, 0xfd, P0 ;  /* 0x000000fd0800780c */ /* 0x000fda0000704470 */
[----:B------:R-:W-:Y:S01]  /*0580*/  @!P0 IMAD.MOV.U32 R7, RZ, RZ, RZ ;  /* 0x000000ffff078224 */ /* 0x000fe200078e00ff */
[----:B------:R-:W-:Y:S06]  /*0590*/  @!P0 BRA `(.L_x_5) ;  /* 0x00000000005c8947 */ /* 0x000fec0003800000 */
[----:B------:R-:W-:Y:S02]  /*05a0*/  FSETP.GTU.FTZ.AND P0, PT, |R0|, +INF , PT ;  /* 0x7f8000000000780b */ /* 0x000fe40003f1c200 */
[----:B------:R-:W-:-:S04]  /*05b0*/  FSETP.GTU.FTZ.AND P1, PT, |R3|, +INF , PT ;  /* 0x7f8000000300780b */ /* 0x000fc80003f3c200 */
[----:B------:R-:W-:-:S13]  /*05c0*/  PLOP3.LUT P0, PT, P0, P1, PT, 0xf8, 0x8f ;  /* 0x00000000008f781c */ /* 0x000fda0000703f70 */
[----:B------:R-:W-:Y:S05]  /*05d0*/  @P0 BRA `(.L_x_6) ;  /* 0x0000000400440947 */ /* 0x000fea0003800000 */
[----:B------:R-:W-:-:S13]  /*05e0*/  LOP3.LUT P0, RZ, R3, 0x7fffffff, R0, 0xc8, !PT ;  /* 0x7fffffff03ff7812 */ /* 0x000fda000780c800 */
[----:B------:R-:W-:Y:S05]  /*05f0*/  @!P0 BRA `(.L_x_7) ;  /* 0x0000000400348947 */ /* 0x000fea0003800000 */
[C---:B------:R-:W-:Y:S02]  /*0600*/  FSETP.NEU.FTZ.AND P2, PT, |R0|.reuse, +INF , PT ;  /* 0x7f8000000000780b */ /* 0x040fe40003f5d200 */
[----:B------:R-:W-:Y:S02]  /*0610*/  FSETP.NEU.FTZ.AND P1, PT, |R3|, +INF , PT ;  /* 0x7f8000000300780b */ /* 0x000fe40003f3d200 */
[----:B------:R-:W-:-:S11]  /*0620*/  FSETP.NEU.FTZ.AND P0, PT, |R0|, +INF , PT ;  /* 0x7f8000000000780b */ /* 0x000fd60003f1d200 */
[----:B------:R-:W-:Y:S05]  /*0630*/  @!P1 BRA !P2, `(.L_x_7) ;  /* 0x0000000400249947 */ /* 0x000fea0005000000 */
[----:B------:R-:W-:-:S04]  /*0640*/  LOP3.LUT P2, RZ, R0, 0x7fffffff, RZ, 0xc0, !PT ;  /* 0x7fffffff00ff7812 */ /* 0x000fc8000784c0ff */
[----:B------:R-:W-:-:S13]  /*0650*/  PLOP3.LUT P1, PT, P1, P2, PT, 0x2f, 0xf2 ;  /* 0x0000000000f2781c */ /* 0x000fda0000f24577 */
[----:B------:R-:W-:Y:S05]  /*0660*/  @P1 BRA `(.L_x_8) ;  /* 0x0000000400101947 */ /* 0x000fea0003800000 */
[----:B------:R-:W-:-:S04]  /*0670*/  LOP3.LUT P1, RZ, R3, 0x7fffffff, RZ, 0xc0, !PT ;  /* 0x7fffffff03ff7812 */ /* 0x000fc8000782c0ff */
[----:B------:R-:W-:-:S13]  /*0680*/  PLOP3.LUT P0, PT, P0, P1, PT, 0x2f, 0xf2 ;  /* 0x0000000000f2781c */ /* 0x000fda0000702577 */
[----:B------:R-:W-:Y:S05]  /*0690*/  @P0 BRA `(.L_x_9) ;  /* 0x0000000000f80947 */ /* 0x000fea0003800000 */
[----:B------:R-:W-:Y:S02]  /*06a0*/  ISETP.GE.AND P0, PT, R8, RZ, PT ;  /* 0x000000ff0800720c */ /* 0x000fe40003f06270 */
[----:B------:R-:W-:-:S11]  /*06b0*/  ISETP.GE.AND P1, PT, R9, RZ, PT ;  /* 0x000000ff0900720c */ /* 0x000fd60003f26270 */
[----:B------:R-:W-:Y:S01]  /*06c0*/  @P0 MOV R7, RZ ;  /* 0x000000ff00070202 */ /* 0x000fe20000000f00 */
[----:B------:R-:W-:Y:S02]  /*06d0*/  @!P0 IMAD.MOV.U32 R7, RZ, RZ, -0x40 ;  /* 0xffffffc0ff078424 */ /* 0x000fe400078e00ff */
[----:B------:R-:W-:Y:S01]  /*06e0*/  @!P0 FFMA R0, R0, 1.84467440737095516160e+19, RZ ;  /* 0x5f80000000008823 */ /* 0x000fe200000000ff */
[----:B------:R-:W-:Y:S01]  /*06f0*/  @!P1 FFMA R3, R3, 1.84467440737095516160e+19, RZ ;  /* 0x5f80000003039823 */ /* 0x000fe200000000ff */
[----:B------:R-:W-:-:S07]  /*0700*/  @!P1 VIADD R7, R7, 0x40 ;  /* 0x0000004007079836 */ /* 0x000fce0000000000 */
.L_x_5:
[----:B------:R-:W-:-:S05]  /*0710*/  LEA R8, R12, 0xc0800000, 0x17 ;  /* 0xc08000000c087811 */ /* 0x000fca00078eb8ff */
[----:B------:R-:W-:Y:S02]  /*0720*/  IMAD.IADD R8, R3, 0x1, -R8 ;  /* 0x0000000103087824 */ /* 0x000fe400078e0a08 */
[----:B------:R-:W-:Y:S02]  /*0730*/  VIADD R3, R10, 0xffffff81 ;  /* 0xffffff810a037836 */ /* 0x000fe40000000000 */
[----:B------:R0:W1:Y:S01]  /*0740*/  MUFU.RCP R9, R8 ;  /* 0x0000000800097308 */ /* 0x0000620000001000 */
[----:B------:R-:W-:Y:S01]  /*0750*/  FADD.FTZ R11, -R8, -RZ ;  /* 0x800000ff080b7221 */ /* 0x000fe20000010100 */
[C---:B------:R-:W-:Y:S01]  /*0760*/  IMAD R0, R3.reuse, -0x800000, R0 ;  /* 0xff80000003007824 */ /* 0x040fe200078e0200 */
[----:B0-----:R-:W-:-:S04]  /*0770*/  IADD3 R8, PT, PT, R3, 0x7f, -R12 ;  /* 0x0000007f03087810 */ /* 0x001fc80007ffe80c */
[----:B------:R-:W-:Y:S01]  /*0780*/  IADD3 R8, PT, PT, R8, R7, RZ ;  /* 0x0000000708087210 */ /* 0x000fe20007ffe0ff */
[----:B-1----:R-:W-:-:S04]  /*0790*/  FFMA R10, R9, R11, 1 ;  /* 0x3f800000090a7423 */ /* 0x002fc8000000000b */
[----:B------:R-:W-:-:S04]  /*07a0*/  FFMA R14, R9, R10, R9 ;  /* 0x0000000a090e7223 */ /* 0x000fc80000000009 */
[----:B------:R-:W-:-:S04]  /*07b0*/  FFMA R9, R0, R14, RZ ;  /* 0x0000000e00097223 */ /* 0x000fc800000000ff */
[----:B------:R-:W-:-:S04]  /*07c0*/  FFMA R10, R11, R9, R0 ;  /* 0x000000090b0a7223 */ /* 0x000fc80000000000 */
[----:B------:R-:W-:-:S04]  /*07d0*/  FFMA R9, R14, R10, R9 ;  /* 0x0000000a0e097223 */ /* 0x000fc80000000009 */
[----:B------:R-:W-:-:S04]  /*07e0*/  FFMA R10, R11, R9, R0 ;  /* 0x000000090b0a7223 */ /* 0x000fc80000000000 */
[----:B------:R-:W-:-:S05]  /*07f0*/  FFMA R0, R14, R10, R9 ;  /* 0x0000000a0e007223 */ /* 0x000fca0000000009 */
[----:B------:R-:W-:-:S04]  /*0800*/  SHF.R.U32.HI R3, RZ, 0x17, R0 ;  /* 0x00000017ff037819 */ /* 0x000fc80000011600 */
[----:B------:R-:W-:-:S05]  /*0810*/  LOP3.LUT R3, R3, 0xff, RZ, 0xc0, !PT ;  /* 0x000000ff03037812 */ /* 0x000fca00078ec0ff */
[----:B------:R-:W-:-:S04]  /*0820*/  IMAD.IADD R11, R3, 0x1, R8 ;  /* 0x00000001030b7824 */ /* 0x000fc800078e0208 */
[----:B------:R-:W-:-:S05]  /*0830*/  VIADD R3, R11, 0xffffffff ;  /* 0xffffffff0b037836 */ /* 0x000fca0000000000 */
[----:B------:R-:W-:-:S13]  /*0840*/  ISETP.GE.U32.AND P0, PT, R3, 0xfe, PT ;  /* 0x000000fe0300780c */ /* 0x000fda0003f06070 */
[----:B------:R-:W-:Y:S05]  /*0850*/  @!P0 BRA `(.L_x_10) ;  /* 0x0000000000808947 */ /* 0x000fea0003800000 */
[----:B------:R-:W-:-:S13]  /*0860*/  ISETP.GT.AND P0, PT, R11, 0xfe, PT ;  /* 0x000000fe0b00780c */ /* 0x000fda0003f04270 */
[----:B------:R-:W-:Y:S05]  /*0870*/  @P0 BRA `(.L_x_11) ;  /* 0x00000000006c0947 */ /* 0x000fea0003800000 */
[----:B------:R-:W-:-:S13]  /*0880*/  ISETP.GE.AND P0, PT, R11, 0x1, PT ;  /* 0x000000010b00780c */ /* 0x000fda0003f06270 */
[----:B------:R-:W-:Y:S05]  /*0890*/  @P0 BRA `(.L_x_12) ;  /* 0x0000000000980947 */ /* 0x000fea0003800000 */
[----:B------:R-:W-:Y:S02]  /*08a0*/  ISETP.GE.AND P0, PT, R11, -0x18, PT ;  /* 0xffffffe80b00780c */ /* 0x000fe40003f06270 */
[----:B------:R-:W-:-:S11]  /*08b0*/  LOP3.LUT R0, R0, 0x80000000, RZ, 0xc0, !PT ;  /* 0x8000000000007812 */ /* 0x000fd600078ec0ff */
[----:B------:R-:W-:Y:S05]  /*08c0*/  @!P0 BRA `(.L_x_12) ;  /* 0x00000000008c8947 */ /* 0x000fea0003800000 */
[CCC-:B------:R-:W-:Y:S01]  /*08d0*/  FFMA.RZ R3, R14.reuse, R10.reuse, R9.reuse ;  /* 0x0000000a0e037223 */ /* 0x1c0fe2000000c009 */
[CCC-:B------:R-:W-:Y:S01]  /*08e0*/  FFMA.RM R8, R14.reuse, R10.reuse, R9.reuse ;  /* 0x0000000a0e087223 */ /* 0x1c0fe20000004009 */
[C---:B------:R-:W-:Y:S02]  /*08f0*/  ISETP.NE.AND P2, PT, R11.reuse, RZ, PT ;  /* 0x000000ff0b00720c */ /* 0x040fe40003f45270 */
[----:B------:R-:W-:Y:S02]  /*0900*/  ISETP.NE.AND P1, PT, R11, RZ, PT ;  /* 0x000000ff0b00720c */ /* 0x000fe40003f25270 */
[----:B------:R-:W-:Y:S01]  /*0910*/  LOP3.LUT R7, R3, 0x7fffff, RZ, 0xc0, !PT ;  /* 0x007fffff03077812 */ /* 0x000fe200078ec0ff */
[----:B------:R-:W-:Y:S01]  /*0920*/  FFMA.RP R3, R14, R10, R9 ;  /* 0x0000000a0e037223 */ /* 0x000fe20000008009 */
[----:B------:R-:W-:Y:S02]  /*0930*/  VIADD R10, R11, 0x20 ;  /* 0x000000200b0a7836 */ /* 0x000fe40000000000 */
[----:B------:R-:W-:Y:S01]  /*0940*/  LOP3.LUT R7, R7, 0x800000, RZ, 0xfc, !PT ;  /* 0x0080000007077812 */ /* 0x000fe200078efcff */
[----:B------:R-:W-:Y:S01]  /*0950*/  IMAD.MOV R9, RZ, RZ, -R11 ;  /* 0x000000ffff097224 */ /* 0x000fe200078e0a0b */
[----:B------:R-:W-:-:S02]  /*0960*/  FSETP.NEU.FTZ.AND P0, PT, R3, R8, PT ;  /* 0x000000080300720b */ /* 0x000fc40003f1d000 */
[----:B------:R-:W-:Y:S02]  /*0970*/  SHF.L.U32 R10, R7, R10, RZ ;  /* 0x0000000a070a7219 */ /* 0x000fe400000006ff */
[----:B------:R-:W-:Y:S02]  /*0980*/  SEL R8, R9, RZ, P2 ;  /* 0x000000ff09087207 */ /* 0x000fe40001000000 */
[----:B------:R-:W-:Y:S02]  /*0990*/  ISETP.NE.AND P1, PT, R10, RZ, P1 ;  /* 0x000000ff0a00720c */ /* 0x000fe40000f25270 */
[----:B------:R-:W-:Y:S02]  /*09a0*/  SHF.R.U32.HI R8, RZ, R8, R7 ;  /* 0x00000008ff087219 */ /* 0x000fe40000011607 */
[----:B------:R-:W-:Y:S02]  /*09b0*/  PLOP3.LUT P0, PT, P0, P1, PT, 0xf8, 0x8f ;  /* 0x00000000008f781c */ /* 0x000fe40000703f70 */
[----:B------:R-:W-:-:S02]  /*09c0*/  SHF.R.U32.HI R10, RZ, 0x1, R8 ;  /* 0x00000001ff0a7819 */ /* 0x000fc40000011608 */
[----:B------:R-:W-:-:S04]  /*09d0*/  SEL R3, RZ, 0x1, !P0 ;  /* 0x00000001ff037807 */ /* 0x000fc80004000000 */
[----:B------:R-:W-:-:S04]  /*09e0*/  LOP3.LUT R3, R3, 0x1, R10, 0xf8, !PT ;  /* 0x0000000103037812 */ /* 0x000fc800078ef80a */
[----:B------:R-:W-:-:S04]  /*09f0*/  LOP3.LUT R3, R3, R8, RZ, 0xc0, !PT ;  /* 0x0000000803037212 */ /* 0x000fc800078ec0ff */
[----:B------:R-:W-:-:S04]  /*0a00*/  IADD3 R3, PT, PT, R10, R3, RZ ;  /* 0x000000030a037210 */ /* 0x000fc80007ffe0ff */
[----:B------:R-:W-:Y:S01]  /*0a10*/  LOP3.LUT R0, R3, R0, RZ, 0xfc, !PT ;  /* 0x0000000003007212 */ /* 0x000fe200078efcff */
[----:B------:R-:W-:Y:S06]  /*0a20*/  BRA `(.L_x_12) ;  /* 0x0000000000347947 */ /* 0x000fec0003800000 */
.L_x_11:
[----:B------:R-:W-:-:S04]  /*0a30*/  LOP3.LUT R0, R0, 0x80000000, RZ, 0xc0, !PT ;  /* 0x8000000000007812 */ /* 0x000fc800078ec0ff */
[----:B------:R-:W-:Y:S01]  /*0a40*/  LOP3.LUT R0, R0, 0x7f800000, RZ, 0xfc, !PT ;  /* 0x7f80000000007812 */ /* 0x000fe200078efcff */
[----:B------:R-:W-:Y:S06]  /*0a50*/  BRA `(.L_x_12) ;  /* 0x0000000000287947 */ /* 0x000fec0003800000 */
.L_x_10:
[----:B------:R-:W-:Y:S01]  /*0a60*/  IMAD R0, R8, 0x800000, R0 ;  /* 0x0080000008007824 */ /* 0x000fe200078e0200 */
[----:B------:R-:W-:Y:S06]  /*0a70*/  BRA `(.L_x_12) ;  /* 0x0000000000207947 */ /* 0x000fec0003800000 */
.L_x_9:
[----:B------:R-:W-:-:S04]  /*0a80*/  LOP3.LUT R0, R3, 0x80000000, R0, 0x48, !PT ;  /* 0x8000000003007812 */ /* 0x000fc800078e4800 */
[----:B------:R-:W-:Y:S01]  /*0a90*/  LOP3.LUT R0, R0, 0x7f800000, RZ, 0xfc, !PT ;  /* 0x7f80000000007812 */ /* 0x000fe200078efcff */
[----:B------:R-:W-:Y:S06]  /*0aa0*/  BRA `(.L_x_12) ;  /* 0x0000000000147947 */ /* 0x000fec0003800000 */
.L_x_8:
[----:B------:R-:W-:Y:S01]  /*0ab0*/  LOP3.LUT R0, R3, 0x80000000, R0, 0x48, !PT ;  /* 0x8000000003007812 */ /* 0x000fe200078e4800 */
[----:B------:R-:W-:Y:S06]  /*0ac0*/  BRA `(.L_x_12) ;  /* 0x00000000000c7947 */ /* 0x000fec0003800000 */
.L_x_7:
[----:B------:R-:W0:Y:S01]  /*0ad0*/  MUFU.RSQ R0, -QNAN ;  /* 0xffc0000000007908 */ /* 0x000e220000001400 */
[----:B------:R-:W-:Y:S05]  /*0ae0*/  BRA `(.L_x_12) ;  /* 0x0000000000047947 */ /* 0x000fea0003800000 */
.L_x_6:
[----:B------:R-:W-:-:S07]  /*0af0*/  FADD.FTZ R0, R0, R3 ;  /* 0x0000000300007221 */ /* 0x000fce0000010000 */
.L_x_12:
[----:B------:R-:W-:-:S04]  /*0b00*/  IMAD.MOV.U32 R7, RZ, RZ, 0x0 ;  /* 0x00000000ff077424 */ /* 0x000fc800078e00ff */
[----:B0-----:R-:W-:Y:S05]  /*0b10*/  RET.REL.NODEC R6 `(_Z12mandelKernelffffPiiii) ;  /* 0xfffffff406387950 */ /* 0x001fea0003c3ffff */
.L_x_13:
[----:B------:R-:W-:-:S00]  /*0b20*/  BRA `(.L_x_13) ;  /* 0xfffffffc00fc7947 */ /* 0x000fc0000383ffff */
[----:B------:R-:W-:-:S00]  /*0b30*/  NOP ;  /* 0x0000000000007918 */ /* 0x000fc00000000000 */
        /* <DEDUP_REMOVED lines=12> */
.L_x_14:


//--------------------- .nv.shared.reserved.0     --------------------------
	.section	.nv.shared.reserved.0,"aw",@nobits
	.weak		__nv_reservedSMEM_offset_0_alias
	.size		__nv_reservedSMEM_offset_0_alias, 0, 64
	.other		__nv_reservedSMEM_offset_0_alias,@"STO_CUDA_RESERVED_SHARED STV_DEFAULT"
__nv_reservedSMEM_offset_0_alias:
	.zero		0
	.zero		64


//--------------------- .nv.constant0._Z12mandelKernelffffPiiii --------------------------
	.section	.nv.constant0._Z12mandelKernelffffPiiii,"a",@progbits
	.sectionflags	@""
	.align	4
.nv.constant0._Z12mandelKernelffffPiiii:
	.zero		932


//--------------------- SYMBOLS --------------------------

	.type		.nv.reservedSmem.offset0,@object
	.size		.nv.reservedSmem.offset0,0x4
